//
// Generated by NVIDIA NVVM Compiler
//
// Compiler Build ID: CL-36424714
// Cuda compilation tools, release 13.0, V13.0.88
// Based on NVVM 20.0.0
//

.version 9.0
.target sm_100
.address_size 64

	// .globl	_Z25maximumMark_atomic_kernelP15student_records
.global .align 4 .f32 d_max_mark;
.global .align 4 .u32 d_max_mark_student_id;
.global .align 4 .u32 lock;
// _ZZ28maximumMark_recursive_kernelP15student_recordsS0_E9shared_sr has been demoted
// _ZZ21maximumMark_SM_kernelP15student_recordsS0_E9shared_sr has been demoted

.visible .entry _Z25maximumMark_atomic_kernelP15student_records(
	.param .u64 .ptr .align 1 _Z25maximumMark_atomic_kernelP15student_records_param_0
)
{
	.reg .pred 	%p<3>;
	.reg .b32 	%r<8>;
	.reg .b32 	%f<3>;
	.reg .b64 	%rd<5>;

	ld.param.u64 	%rd1, [_Z25maximumMark_atomic_kernelP15student_records_param_0];
	cvta.to.global.u64 	%rd2, %rd1;
	mov.u32 	%r2, %ctaid.x;
	mov.u32 	%r3, %ntid.x;
	mov.u32 	%r4, %tid.x;
	mad.lo.s32 	%r5, %r2, %r3, %r4;
	mul.wide.s32 	%rd3, %r5, 4;
	add.s64 	%rd4, %rd2, %rd3;
	ld.global.f32 	%f1, [%rd4+8192];
	ld.global.u32 	%r1, [%rd4];
$L__BB0_1:
	atom.relaxed.global.cas.b32 	%r6, [lock], 0, 1;
	setp.ne.s32 	%p1, %r6, 0;
	@%p1 bra 	$L__BB0_1;
	ld.volatile.global.f32 	%f2, [d_max_mark];
	setp.ltu.f32 	%p2, %f1, %f2;
	@%p2 bra 	$L__BB0_4;
	st.volatile.global.f32 	[d_max_mark], %f1;
	st.volatile.global.u32 	[d_max_mark_student_id], %r1;
$L__BB0_4:
	atom.global.exch.b32 	%r7, [lock], 0;
	ret;

}
	// .globl	_Z28maximumMark_recursive_kernelP15student_recordsS0_
.visible .entry _Z28maximumMark_recursive_kernelP15student_recordsS0_(
	.param .u64 .ptr .align 1 _Z28maximumMark_recursive_kernelP15student_recordsS0__param_0,
	.param .u64 .ptr .align 1 _Z28maximumMark_recursive_kernelP15student_recordsS0__param_1
)
{
	.reg .pred 	%p<5>;
	.reg .b32 	%r<19>;
	.reg .b32 	%f<4>;
	.reg .b64 	%rd<11>;
	// demoted variable
	.shared .align 4 .b8 _ZZ28maximumMark_recursive_kernelP15student_recordsS0_E9shared_sr[2048];
	ld.param.u64 	%rd2, [_Z28maximumMark_recursive_kernelP15student_recordsS0__param_0];
	ld.param.u64 	%rd3, [_Z28maximumMark_recursive_kernelP15student_recordsS0__param_1];
	cvta.to.global.u64 	%rd1, %rd3;
	cvta.to.global.u64 	%rd4, %rd2;
	mov.u32 	%r3, %ctaid.x;
	mov.u32 	%r4, %ntid.x;
	mov.u32 	%r5, %tid.x;
	mad.lo.s32 	%r1, %r3, %r4, %r5;
	mul.wide.s32 	%rd5, %r1, 4;
	add.s64 	%rd6, %rd4, %rd5;
	ld.global.u32 	%r7, [%rd6];
	shl.b32 	%r8, %r5, 3;
	mov.u32 	%r9, _ZZ28maximumMark_recursive_kernelP15student_recordsS0_E9shared_sr;
	add.s32 	%r2, %r9, %r8;
	st.shared.u32 	[%r2], %r7;
	ld.global.f32 	%f3, [%rd6+8192];
	st.shared.f32 	[%r2+4], %f3;
	bar.sync 	0;
	and.b32  	%r10, %r5, 1;
	setp.eq.b32 	%p1, %r10, 1;
	setp.gt.u32 	%p2, %r5, 254;
	or.pred  	%p3, %p1, %p2;
	@%p3 bra 	$L__BB1_4;
	ld.shared.f32 	%f1, [%r2+4];
	ld.shared.f32 	%f2, [%r2+12];
	setp.geu.f32 	%p4, %f1, %f2;
	@%p4 bra 	$L__BB1_3;
	ld.shared.u32 	%r15, [%r2+8];
	shr.u32 	%r16, %r1, 31;
	add.s32 	%r17, %r1, %r16;
	shr.s32 	%r18, %r17, 1;
	mul.wide.s32 	%rd9, %r18, 4;
	add.s64 	%rd10, %rd1, %rd9;
	st.global.u32 	[%rd10], %r15;
	st.global.f32 	[%rd10+8192], %f2;
	bra.uni 	$L__BB1_4;
$L__BB1_3:
	ld.shared.u32 	%r11, [%r2];
	shr.u32 	%r12, %r1, 31;
	add.s32 	%r13, %r1, %r12;
	shr.s32 	%r14, %r13, 1;
	mul.wide.s32 	%rd7, %r14, 4;
	add.s64 	%rd8, %rd1, %rd7;
	st.global.u32 	[%rd8], %r11;
	st.global.f32 	[%rd8+8192], %f1;
$L__BB1_4:
	bar.sync 	0;
	ret;

}
	// .globl	_Z21maximumMark_SM_kernelP15student_recordsS0_
.visible .entry _Z21maximumMark_SM_kernelP15student_recordsS0_(
	.param .u64 .ptr .align 1 _Z21maximumMark_SM_kernelP15student_recordsS0__param_0,
	.param .u64 .ptr .align 1 _Z21maximumMark_SM_kernelP15student_recordsS0__param_1
)
{
	.reg .pred 	%p<23>;
	.reg .b32 	%r<30>;
	.reg .b32 	%f<25>;
	.reg .b64 	%rd<9>;
	// demoted variable
	.shared .align 4 .b8 _ZZ21maximumMark_SM_kernelP15student_recordsS0_E9shared_sr[16384];
	ld.param.u64 	%rd2, [_Z21maximumMark_SM_kernelP15student_recordsS0__param_0];
	ld.param.u64 	%rd1, [_Z21maximumMark_SM_kernelP15student_recordsS0__param_1];
	cvta.to.global.u64 	%rd3, %rd2;
	mov.u32 	%r4, %ctaid.x;
	mov.u32 	%r5, %ntid.x;
	mov.u32 	%r1, %tid.x;
	mad.lo.s32 	%r2, %r4, %r5, %r1;
	mul.wide.s32 	%rd4, %r2, 4;
	add.s64 	%rd5, %rd3, %rd4;
	ld.global.u32 	%r6, [%rd5];
	shl.b32 	%r7, %r1, 3;
	mov.u32 	%r8, _ZZ21maximumMark_SM_kernelP15student_recordsS0_E9shared_sr;
	add.s32 	%r3, %r8, %r7;
	st.shared.u32 	[%r3], %r6;
	ld.global.f32 	%f12, [%rd5+8192];
	st.shared.f32 	[%r3+4], %f12;
	bar.sync 	0;
	ld.shared.f32 	%f13, [%r3+4];
	ld.shared.f32 	%f1, [%r3+12];
	setp.geu.f32 	%p1, %f13, %f1;
	@%p1 bra 	$L__BB2_2;
	ld.shared.u32 	%r9, [%r3+8];
	st.shared.u32 	[%r3], %r9;
	st.shared.f32 	[%r3+4], %f1;
$L__BB2_2:
	bar.sync 	0;
	and.b32  	%r10, %r1, 1;
	setp.eq.b32 	%p2, %r10, 1;
	@%p2 bra 	$L__BB2_5;
	ld.shared.f32 	%f14, [%r3+4];
	ld.shared.f32 	%f2, [%r3+20];
	setp.geu.f32 	%p3, %f14, %f2;
	@%p3 bra 	$L__BB2_5;
	ld.shared.u32 	%r11, [%r3+16];
	st.shared.u32 	[%r3], %r11;
	st.shared.f32 	[%r3+4], %f2;
$L__BB2_5:
	bar.sync 	0;
	and.b32  	%r12, %r1, 3;
	setp.ne.s32 	%p4, %r12, 0;
	@%p4 bra 	$L__BB2_8;
	ld.shared.f32 	%f15, [%r3+4];
	ld.shared.f32 	%f3, [%r3+36];
	setp.geu.f32 	%p5, %f15, %f3;
	@%p5 bra 	$L__BB2_8;
	ld.shared.u32 	%r13, [%r3+32];
	st.shared.u32 	[%r3], %r13;
	st.shared.f32 	[%r3+4], %f3;
$L__BB2_8:
	bar.sync 	0;
	and.b32  	%r14, %r1, 7;
	setp.ne.s32 	%p6, %r14, 0;
	@%p6 bra 	$L__BB2_11;
	ld.shared.f32 	%f16, [%r3+4];
	ld.shared.f32 	%f4, [%r3+68];
	setp.geu.f32 	%p7, %f16, %f4;
	@%p7 bra 	$L__BB2_11;
	ld.shared.u32 	%r15, [%r3+64];
	st.shared.u32 	[%r3], %r15;
	st.shared.f32 	[%r3+4], %f4;
$L__BB2_11:
	bar.sync 	0;
	and.b32  	%r16, %r1, 15;
	setp.ne.s32 	%p8, %r16, 0;
	@%p8 bra 	$L__BB2_14;
	ld.shared.f32 	%f17, [%r3+4];
	ld.shared.f32 	%f5, [%r3+132];
	setp.geu.f32 	%p9, %f17, %f5;
	@%p9 bra 	$L__BB2_14;
	ld.shared.u32 	%r17, [%r3+128];
	st.shared.u32 	[%r3], %r17;
	st.shared.f32 	[%r3+4], %f5;
$L__BB2_14:
	bar.sync 	0;
	and.b32  	%r18, %r1, 31;
	setp.ne.s32 	%p10, %r18, 0;
	@%p10 bra 	$L__BB2_17;
	ld.shared.f32 	%f18, [%r3+4];
	ld.shared.f32 	%f6, [%r3+260];
	setp.geu.f32 	%p11, %f18, %f6;
	@%p11 bra 	$L__BB2_17;
	ld.shared.u32 	%r19, [%r3+256];
	st.shared.u32 	[%r3], %r19;
	st.shared.f32 	[%r3+4], %f6;
$L__BB2_17:
	bar.sync 	0;
	and.b32  	%r20, %r1, 63;
	setp.ne.s32 	%p12, %r20, 0;
	@%p12 bra 	$L__BB2_20;
	ld.shared.f32 	%f19, [%r3+4];
	ld.shared.f32 	%f7, [%r3+516];
	setp.geu.f32 	%p13, %f19, %f7;
	@%p13 bra 	$L__BB2_20;
	ld.shared.u32 	%r21, [%r3+512];
	st.shared.u32 	[%r3], %r21;
	st.shared.f32 	[%r3+4], %f7;
$L__BB2_20:
	bar.sync 	0;
	and.b32  	%r22, %r1, 127;
	setp.ne.s32 	%p14, %r22, 0;
	@%p14 bra 	$L__BB2_23;
	ld.shared.f32 	%f20, [%r3+4];
	ld.shared.f32 	%f8, [%r3+1028];
	setp.geu.f32 	%p15, %f20, %f8;
	@%p15 bra 	$L__BB2_23;
	ld.shared.u32 	%r23, [%r3+1024];
	st.shared.u32 	[%r3], %r23;
	st.shared.f32 	[%r3+4], %f8;
$L__BB2_23:
	bar.sync 	0;
	and.b32  	%r24, %r1, 255;
	setp.ne.s32 	%p16, %r24, 0;
	@%p16 bra 	$L__BB2_26;
	ld.shared.f32 	%f21, [%r3+4];
	ld.shared.f32 	%f9, [%r3+2052];
	setp.geu.f32 	%p17, %f21, %f9;
	@%p17 bra 	$L__BB2_26;
	ld.shared.u32 	%r25, [%r3+2048];
	st.shared.u32 	[%r3], %r25;
	st.shared.f32 	[%r3+4], %f9;
$L__BB2_26:
	bar.sync 	0;
	and.b32  	%r26, %r1, 511;
	setp.ne.s32 	%p18, %r26, 0;
	@%p18 bra 	$L__BB2_29;
	ld.shared.f32 	%f22, [%r3+4];
	ld.shared.f32 	%f10, [%r3+4100];
	setp.geu.f32 	%p19, %f22, %f10;
	@%p19 bra 	$L__BB2_29;
	ld.shared.u32 	%r27, [%r3+4096];
	st.shared.u32 	[%r3], %r27;
	st.shared.f32 	[%r3+4], %f10;
$L__BB2_29:
	bar.sync 	0;
	setp.ne.s32 	%p20, %r1, 0;
	@%p20 bra 	$L__BB2_32;
	ld.shared.f32 	%f23, [%r3+4];
	ld.shared.f32 	%f11, [%r3+8196];
	setp.geu.f32 	%p21, %f23, %f11;
	@%p21 bra 	$L__BB2_32;
	ld.shared.u32 	%r28, [%r3+8192];
	st.shared.u32 	[%r3], %r28;
	st.shared.f32 	[%r3+4], %f11;
$L__BB2_32:
	setp.ne.s32 	%p22, %r1, 0;
	bar.sync 	0;
	@%p22 bra 	$L__BB2_34;
	ld.shared.u32 	%r29, [_ZZ21maximumMark_SM_kernelP15student_recordsS0_E9shared_sr];
	cvta.to.global.u64 	%rd6, %rd1;
	add.s64 	%rd8, %rd6, %rd4;
	st.global.u32 	[%rd8], %r29;
	ld.shared.f32 	%f24, [_ZZ21maximumMark_SM_kernelP15student_recordsS0_E9shared_sr+4];
	st.global.f32 	[%rd8+8192], %f24;
$L__BB2_34:
	ret;

}
	// .globl	_Z26maximumMark_shuffle_kernelP15student_recordsS0_
.visible .entry _Z26maximumMark_shuffle_kernelP15student_recordsS0_(
	.param .u64 .ptr .align 1 _Z26maximumMark_shuffle_kernelP15student_recordsS0__param_0,
	.param .u64 .ptr .align 1 _Z26maximumMark_shuffle_kernelP15student_recordsS0__param_1
)
{
	.reg .pred 	%p<17>;
	.reg .b32 	%r<32>;
	.reg .b32 	%f<17>;
	.reg .b64 	%rd<9>;

	ld.param.u64 	%rd2, [_Z26maximumMark_shuffle_kernelP15student_recordsS0__param_0];
	ld.param.u64 	%rd1, [_Z26maximumMark_shuffle_kernelP15student_recordsS0__param_1];
	cvta.to.global.u64 	%rd3, %rd2;
	mov.u32 	%r3, %ctaid.x;
	mov.u32 	%r4, %ntid.x;
	mov.u32 	%r5, %tid.x;
	mad.lo.s32 	%r1, %r3, %r4, %r5;
	and.b32  	%r6, %r5, 31;
	mul.wide.s32 	%rd4, %r1, 4;
	add.s64 	%rd5, %rd3, %rd4;
	ld.global.f32 	%f2, [%rd5+8192];
	ld.global.u32 	%r7, [%rd5];
	mov.b32 	%r8, %f2;
	shfl.sync.down.b32	%r9|%p1, %r8, 16, 31, -1;
	mov.b32 	%f3, %r9;
	shfl.sync.down.b32	%r10|%p2, %r7, 16, 31, -1;
	setp.gtu.f32 	%p3, %f2, %f3;
	cvt.rn.f32.s32 	%f4, %r10;
	cvt.rzi.s32.f32 	%r11, %f4;
	selp.f32 	%f5, %f2, %f3, %p3;
	selp.b32 	%r12, %r7, %r11, %p3;
	mov.b32 	%r13, %f5;
	shfl.sync.down.b32	%r14|%p4, %r13, 8, 31, -1;
	mov.b32 	%f6, %r14;
	shfl.sync.down.b32	%r15|%p5, %r12, 8, 31, -1;
	setp.gtu.f32 	%p6, %f5, %f6;
	cvt.rn.f32.s32 	%f7, %r15;
	cvt.rzi.s32.f32 	%r16, %f7;
	selp.f32 	%f8, %f5, %f6, %p6;
	selp.b32 	%r17, %r12, %r16, %p6;
	mov.b32 	%r18, %f8;
	shfl.sync.down.b32	%r19|%p7, %r18, 4, 31, -1;
	mov.b32 	%f9, %r19;
	shfl.sync.down.b32	%r20|%p8, %r17, 4, 31, -1;
	setp.gtu.f32 	%p9, %f8, %f9;
	cvt.rn.f32.s32 	%f10, %r20;
	cvt.rzi.s32.f32 	%r21, %f10;
	selp.f32 	%f11, %f8, %f9, %p9;
	selp.b32 	%r22, %r17, %r21, %p9;
	mov.b32 	%r23, %f11;
	shfl.sync.down.b32	%r24|%p10, %r23, 2, 31, -1;
	mov.b32 	%f12, %r24;
	shfl.sync.down.b32	%r25|%p11, %r22, 2, 31, -1;
	setp.gtu.f32 	%p12, %f11, %f12;
	cvt.rn.f32.s32 	%f13, %r25;
	cvt.rzi.s32.f32 	%r26, %f13;
	selp.f32 	%f14, %f11, %f12, %p12;
	selp.b32 	%r27, %r22, %r26, %p12;
	mov.b32 	%r28, %f14;
	shfl.sync.down.b32	%r29|%p13, %r28, 1, 31, -1;
	mov.b32 	%f15, %r29;
	shfl.sync.down.b32	%r30|%p14, %r27, 1, 31, -1;
	setp.gtu.f32 	%p15, %f14, %f15;
	cvt.rn.f32.s32 	%f16, %r30;
	cvt.rzi.s32.f32 	%r31, %f16;
	selp.f32 	%f1, %f14, %f15, %p15;
	selp.b32 	%r2, %r27, %r31, %p15;
	setp.ne.s32 	%p16, %r6, 0;
	@%p16 bra 	$L__BB3_2;
	cvta.to.global.u64 	%rd6, %rd1;
	add.s64 	%rd8, %rd6, %rd4;
	st.global.f32 	[%rd8+8192], %f1;
	st.global.u32 	[%rd8], %r2;
$L__BB3_2:
	ret;

}


// ===== COMPILED SASS (sm_100) =====

	.target	sm_100

	.elftype	@"ET_EXEC"


//--------------------- .note.nv.tkinfo           --------------------------
	.section	.note.nv.tkinfo,"",@"SHT_NOTE"
	.sectionflags	@"SHF_NOTE_NV_TKINFO"
	.tkinfo
        /*0018*/ 	.word	0x00000002
        /*0030*/ 	.string	""
        /*0030*/ 	.string	"ptxas"
        /*0030*/ 	.string	"Cuda compilation tools, release 13.0, V13.0.88"
        /*0030*/ 	.string	"Build cuda_13.0.r13.0/compiler.36424714_0"
        /*0030*/ 	.string	"-arch sm_100 -m 64 "



//--------------------- .note.nv.cuinfo           --------------------------
	.section	.note.nv.cuinfo,"",@"SHT_NOTE"
	.sectionflags	@"SHF_NOTE_NV_CUINFO"
        /*0018*/ 	.short	0x0002
        /*001a*/ 	.short	0x0064
        /*001c*/ 	.short	0x0082
	.zero		2


//--------------------- .nv.info                  --------------------------
	.section	.nv.info,"",@"SHT_CUDA_INFO"
	.align	4


	//----- nvinfo : EIATTR_REGCOUNT
	.align		4
        /*0000*/ 	.byte	0x04, 0x2f
        /*0002*/ 	.short	(.L_4 - .L_3)
	.align		4
.L_3:
        /*0004*/ 	.word	index@(_Z25maximumMark_atomic_kernelP15student_records)
        /*0008*/ 	.word	0x0000000e


	//----- nvinfo : EIATTR_FRAME_SIZE
	.align		4
.L_4:
        /*000c*/ 	.byte	0x04, 0x11
        /*000e*/ 	.short	(.L_6 - .L_5)
	.align		4
.L_5:
        /*0010*/ 	.word	index@(_Z25maximumMark_atomic_kernelP15student_records)
        /*0014*/ 	.word	0x00000000


	//----- nvinfo : EIATTR_REGCOUNT
	.align		4
.L_6:
        /*0018*/ 	.byte	0x04, 0x2f
        /*001a*/ 	.short	(.L_8 - .L_7)
	.align		4
.L_7:
        /*001c*/ 	.word	index@(_Z28maximumMark_recursive_kernelP15student_recordsS0_)
        /*0020*/ 	.word	0x0000000c


	//----- nvinfo : EIATTR_FRAME_SIZE
	.align		4
.L_8:
        /*0024*/ 	.byte	0x04, 0x11
        /*0026*/ 	.short	(.L_10 - .L_9)
	.align		4
.L_9:
        /*0028*/ 	.word	index@(_Z28maximumMark_recursive_kernelP15student_recordsS0_)
        /*002c*/ 	.word	0x00000000


	//----- nvinfo : EIATTR_REGCOUNT
	.align		4
.L_10:
        /*0030*/ 	.byte	0x04, 0x2f
        /*0032*/ 	.short	(.L_12 - .L_11)
	.align		4
.L_11:
        /*0034*/ 	.word	index@(_Z21maximumMark_SM_kernelP15student_recordsS0_)
        /*0038*/ 	.word	0x0000000e


	//----- nvinfo : EIATTR_FRAME_SIZE
	.align		4
.L_12:
        /*003c*/ 	.byte	0x04, 0x11
        /*003e*/ 	.short	(.L_14 - .L_13)
	.align		4
.L_13:
        /*0040*/ 	.word	index@(_Z21maximumMark_SM_kernelP15student_recordsS0_)
        /*0044*/ 	.word	0x00000000


	//----- nvinfo : EIATTR_REGCOUNT
	.align		4
.L_14:
        /*0048*/ 	.byte	0x04, 0x2f
        /*004a*/ 	.short	(.L_16 - .L_15)
	.align		4
.L_15:
        /*004c*/ 	.word	index@(_Z26maximumMark_shuffle_kernelP15student_recordsS0_)
        /*0050*/ 	.word	0x0000000e


	//----- nvinfo : EIATTR_FRAME_SIZE
	.align		4
.L_16:
        /*0054*/ 	.byte	0x04, 0x11
        /*0056*/ 	.short	(.L_18 - .L_17)
	.align		4
.L_17:
        /*0058*/ 	.word	index@(_Z26maximumMark_shuffle_kernelP15student_recordsS0_)
        /*005c*/ 	.word	0x00000000


	//----- nvinfo : EIATTR_MIN_STACK_SIZE
	.align		4
.L_18:
        /*0060*/ 	.byte	0x04, 0x12
        /*0062*/ 	.short	(.L_20 - .L_19)
	.align		4
.L_19:
        /*0064*/ 	.word	index@(_Z26maximumMark_shuffle_kernelP15student_recordsS0_)
        /*0068*/ 	.word	0x00000000


	//----- nvinfo : EIATTR_MIN_STACK_SIZE
	.align		4
.L_20:
        /*006c*/ 	.byte	0x04, 0x12
        /*006e*/ 	.short	(.L_22 - .L_21)
	.align		4
.L_21:
        /*0070*/ 	.word	index@(_Z21maximumMark_SM_kernelP15student_recordsS0_)
        /*0074*/ 	.word	0x00000000


	//----- nvinfo : EIATTR_MIN_STACK_SIZE
	.align		4
.L_22:
        /*0078*/ 	.byte	0x04, 0x12
        /*007a*/ 	.short	(.L_24 - .L_23)
	.align		4
.L_23:
        /*007c*/ 	.word	index@(_Z28maximumMark_recursive_kernelP15student_recordsS0_)
        /*0080*/ 	.word	0x00000000


	//----- nvinfo : EIATTR_MIN_STACK_SIZE
	.align		4
.L_24:
        /*0084*/ 	.byte	0x04, 0x12
        /*0086*/ 	.short	(.L_26 - .L_25)
	.align		4
.L_25:
        /*0088*/ 	.word	index@(_Z25maximumMark_atomic_kernelP15student_records)
        /*008c*/ 	.word	0x00000000
.L_26:


//--------------------- .nv.compat                --------------------------
	.section	.nv.compat,"",@"SHT_CUDA_COMPAT_INFO"
	.align	4
        /*0000*/ 	.byte	0x02, 0x09, 0x00, 0x00, 0x02, 0x02, 0x01, 0x00, 0x02, 0x05, 0x05, 0x00, 0x03, 0x07, 0x01, 0x01
        /*0010*/ 	.byte	0x02, 0x03, 0x00, 0x00, 0x02, 0x06, 0x01, 0x00, 0x04, 0x0b, 0x08, 0x00, 0x09, 0x00, 0x00, 0x00
        /*0020*/ 	.byte	0x00, 0x00, 0x00, 0x00


//--------------------- .nv.info._Z26maximumMark_shuffle_kernelP15student_recordsS0_ --------------------------
	.section	.nv.info._Z26maximumMark_shuffle_kernelP15student_recordsS0_,"",@"SHT_CUDA_INFO"
	.sectionflags	@""
	.align	4


	//----- nvinfo : EIATTR_CUDA_API_VERSION
	.align		4
        /*0000*/ 	.byte	0x04, 0x37
        /*0002*/ 	.short	(.L_28 - .L_27)
.L_27:
        /*0004*/ 	.word	0x00000082


	//----- nvinfo : EIATTR_KPARAM_INFO
	.align		4
.L_28:
        /*0008*/ 	.byte	0x04, 0x17
        /*000a*/ 	.short	(.L_30 - .L_29)
.L_29:
        /*000c*/ 	.word	0x00000000
        /*0010*/ 	.short	0x0001
        /*0012*/ 	.short	0x0008
        /*0014*/ 	.byte	0x00, 0xf5, 0x21, 0x00


	//----- nvinfo : EIATTR_KPARAM_INFO
	.align		4
.L_30:
        /*0018*/ 	.byte	0x04, 0x17
        /*001a*/ 	.short	(.L_32 - .L_31)
.L_31:
        /*001c*/ 	.word	0x00000000
        /*0020*/ 	.short	0x0000
        /*0022*/ 	.short	0x0000
        /*0024*/ 	.byte	0x00, 0xf5, 0x21, 0x00


	//----- nvinfo : EIATTR_SPARSE_MMA_MASK
	.align		4
.L_32:
        /*0028*/ 	.byte	0x03, 0x50
        /*002a*/ 	.short	0x0000


	//----- nvinfo : EIATTR_MAXREG_COUNT
	.align		4
        /*002c*/ 	.byte	0x03, 0x1b
        /*002e*/ 	.short	0x00ff


	//----- nvinfo : EIATTR_MERCURY_ISA_VERSION
	.align		4
        /*0030*/ 	.byte	0x03, 0x5f
        /*0032*/ 	.short	0x0101


	//----- nvinfo : EIATTR_COOP_GROUP_MASK_REGIDS
	.align		4
        /*0034*/ 	.byte	0x04, 0x29
        /*0036*/ 	.short	(.L_34 - .L_33)


	//   ....[0]....
.L_33:
        /*0038*/ 	.word	0xffffffff


	//   ....[1]....
        /*003c*/ 	.word	0xffffffff


	//   ....[2]....
        /*0040*/ 	.word	0xffffffff


	//   ....[3]....
        /*0044*/ 	.word	0xffffffff


	//   ....[4]....
        /*0048*/ 	.word	0xffffffff


	//   ....[5]....
        /*004c*/ 	.word	0xffffffff


	//   ....[6]....
        /*0050*/ 	.word	0xffffffff


	//   ....[7]....
        /*0054*/ 	.word	0xffffffff


	//   ....[8]....
        /*0058*/ 	.word	0xffffffff


	//   ....[9]....
        /*005c*/ 	.word	0xffffffff


	//----- nvinfo : EIATTR_COOP_GROUP_INSTR_OFFSETS
	.align		4
.L_34:
        /*0060*/ 	.byte	0x04, 0x28
        /*0062*/ 	.short	(.L_36 - .L_35)


	//   ....[0]....
.L_35:
        /*0064*/ 	.word	0x000000a0


	//   ....[1]....
        /*0068*/ 	.word	0x000000b0


	//   ....[2]....
        /*006c*/ 	.word	0x000000f0


	//   ....[3]....
        /*0070*/ 	.word	0x00000110


	//   ....[4]....
        /*0074*/ 	.word	0x00000140


	//   ....[5]....
        /*0078*/ 	.word	0x00000180


	//   ....[6]....
        /*007c*/ 	.word	0x000001a0


	//   ....[7]....
        /*0080*/ 	.word	0x000001f0


	//   ....[8]....
        /*0084*/ 	.word	0x00000200


	//   ....[9]....
        /*0088*/ 	.word	0x00000240


	//----- nvinfo : EIATTR_VRC_CTA_INIT_COUNT
	.align		4
.L_36:
        /*008c*/ 	.byte	0x02, 0x4a
	.zero		1
	.zero		1


	//----- nvinfo : EIATTR_EXIT_INSTR_OFFSETS
	.align		4
        /*0090*/ 	.byte	0x04, 0x1c
        /*0092*/ 	.short	(.L_38 - .L_37)


	//   ....[0]....
.L_37:
        /*0094*/ 	.word	0x00000250


	//   ....[1]....
        /*0098*/ 	.word	0x000002e0


	//----- nvinfo : EIATTR_CBANK_PARAM_SIZE
	.align		4
.L_38:
        /*009c*/ 	.byte	0x03, 0x19
        /*009e*/ 	.short	0x0010


	//----- nvinfo : EIATTR_PARAM_CBANK
	.align		4
        /*00a0*/ 	.byte	0x04, 0x0a
        /*00a2*/ 	.short	(.L_40 - .L_39)
	.align		4
.L_39:
        /*00a4*/ 	.word	index@(.nv.constant0._Z26maximumMark_shuffle_kernelP15student_recordsS0_)
        /*00a8*/ 	.short	0x0380
        /*00aa*/ 	.short	0x0010


	//----- nvinfo : EIATTR_SW_WAR
	.align		4
.L_40:
        /*00ac*/ 	.byte	0x04, 0x36
        /*00ae*/ 	.short	(.L_42 - .L_41)
.L_41:
        /*00b0*/ 	.word	0x00000008
.L_42:


//--------------------- .nv.info._Z21maximumMark_SM_kernelP15student_recordsS0_ --------------------------
	.section	.nv.info._Z21maximumMark_SM_kernelP15student_recordsS0_,"",@"SHT_CUDA_INFO"
	.sectionflags	@""
	.align	4


	//----- nvinfo : EIATTR_CUDA_API_VERSION
	.align		4
        /*0000*/ 	.byte	0x04, 0x37
        /*0002*/ 	.short	(.L_44 - .L_43)
.L_43:
        /*0004*/ 	.word	0x00000082


	//----- nvinfo : EIATTR_KPARAM_INFO
	.align		4
.L_44:
        /*0008*/ 	.byte	0x04, 0x17
        /*000a*/ 	.short	(.L_46 - .L_45)
.L_45:
        /*000c*/ 	.word	0x00000000
        /*0010*/ 	.short	0x0001
        /*0012*/ 	.short	0x0008
        /*0014*/ 	.byte	0x00, 0xf5, 0x21, 0x00


	//----- nvinfo : EIATTR_KPARAM_INFO
	.align		4
.L_46:
        /*0018*/ 	.byte	0x04, 0x17
        /*001a*/ 	.short	(.L_48 - .L_47)
.L_47:
        /*001c*/ 	.word	0x00000000
        /*0020*/ 	.short	0x0000
        /*0022*/ 	.short	0x0000
        /*0024*/ 	.byte	0x00, 0xf5, 0x21, 0x00


	//----- nvinfo : EIATTR_SPARSE_MMA_MASK
	.align		4
.L_48:
        /*0028*/ 	.byte	0x03, 0x50
        /*002a*/ 	.short	0x0000


	//----- nvinfo : EIATTR_MAXREG_COUNT
	.align		4
        /*002c*/ 	.byte	0x03, 0x1b
        /*002e*/ 	.short	0x00ff


	//----- nvinfo : EIATTR_NUM_BARRIERS
	.align		4
        /*0030*/ 	.byte	0x02, 0x4c
        /*0032*/ 	.byte	0x01
	.zero		1


	//----- nvinfo : EIATTR_MERCURY_ISA_VERSION
	.align		4
        /*0034*/ 	.byte	0x03, 0x5f
        /*0036*/ 	.short	0x0101


	//----- nvinfo : EIATTR_VRC_CTA_INIT_COUNT
	.align		4
        /*0038*/ 	.byte	0x02, 0x4a
	.zero		1
	.zero		1


	//----- nvinfo : EIATTR_EXIT_INSTR_OFFSETS
	.align		4
        /*003c*/ 	.byte	0x04, 0x1c
        /*003e*/ 	.short	(.L_50 - .L_49)


	//   ....[0]....
.L_49:
        /*0040*/ 	.word	0x00000700


	//   ....[1]....
        /*0044*/ 	.word	0x00000760


	//----- nvinfo : EIATTR_CRS_STACK_SIZE
	.align		4
.L_50:
        /*0048*/ 	.byte	0x04, 0x1e
        /*004a*/ 	.short	(.L_52 - .L_51)
.L_51:
        /*004c*/ 	.word	0x00000000


	//----- nvinfo : EIATTR_CBANK_PARAM_SIZE
	.align		4
.L_52:
        /*0050*/ 	.byte	0x03, 0x19
        /*0052*/ 	.short	0x0010


	//----- nvinfo : EIATTR_PARAM_CBANK
	.align		4
        /*0054*/ 	.byte	0x04, 0x0a
        /*0056*/ 	.short	(.L_54 - .L_53)
	.align		4
.L_53:
        /*0058*/ 	.word	index@(.nv.constant0._Z21maximumMark_SM_kernelP15student_recordsS0_)
        /*005c*/ 	.short	0x0380
        /*005e*/ 	.short	0x0010


	//----- nvinfo : EIATTR_SW_WAR
	.align		4
.L_54:
        /*0060*/ 	.byte	0x04, 0x36
        /*0062*/ 	.short	(.L_56 - .L_55)
.L_55:
        /*0064*/ 	.word	0x00000008
.L_56:


//--------------------- .nv.info._Z28maximumMark_recursive_kernelP15student_recordsS0_ --------------------------
	.section	.nv.info._Z28maximumMark_recursive_kernelP15student_recordsS0_,"",@"SHT_CUDA_INFO"
	.sectionflags	@""
	.align	4


	//----- nvinfo : EIATTR_CUDA_API_VERSION
	.align		4
        /*0000*/ 	.byte	0x04, 0x37
        /*0002*/ 	.short	(.L_58 - .L_57)
.L_57:
        /*0004*/ 	.word	0x00000082


	//----- nvinfo : EIATTR_KPARAM_INFO
	.align		4
.L_58:
        /*0008*/ 	.byte	0x04, 0x17
        /*000a*/ 	.short	(.L_60 - .L_59)
.L_59:
        /*000c*/ 	.word	0x00000000
        /*0010*/ 	.short	0x0001
        /*0012*/ 	.short	0x0008
        /*0014*/ 	.byte	0x00, 0xf5, 0x21, 0x00


	//----- nvinfo : EIATTR_KPARAM_INFO
	.align		4
.L_60:
        /*0018*/ 	.byte	0x04, 0x17
        /*001a*/ 	.short	(.L_62 - .L_61)
.L_61:
        /*001c*/ 	.word	0x00000000
        /*0020*/ 	.short	0x0000
        /*0022*/ 	.short	0x0000
        /*0024*/ 	.byte	0x00, 0xf5, 0x21, 0x00


	//----- nvinfo : EIATTR_SPARSE_MMA_MASK
	.align		4
.L_62:
        /*0028*/ 	.byte	0x03, 0x50
        /*002a*/ 	.short	0x0000


	//----- nvinfo : EIATTR_MAXREG_COUNT
	.align		4
        /*002c*/ 	.byte	0x03, 0x1b
        /*002e*/ 	.short	0x00ff


	//----- nvinfo : EIATTR_NUM_BARRIERS
	.align		4
        /*0030*/ 	.byte	0x02, 0x4c
        /*0032*/ 	.byte	0x01
	.zero		1


	//----- nvinfo : EIATTR_MERCURY_ISA_VERSION
	.align		4
        /*0034*/ 	.byte	0x03, 0x5f
        /*0036*/ 	.short	0x0101


	//----- nvinfo : EIATTR_VRC_CTA_INIT_COUNT
	.align		4
        /*0038*/ 	.byte	0x02, 0x4a
	.zero		1
	.zero		1


	//----- nvinfo : EIATTR_EXIT_INSTR_OFFSETS
	.align		4
        /*003c*/ 	.byte	0x04, 0x1c
        /*003e*/ 	.short	(.L_64 - .L_63)


	//   ....[0]....
.L_63:
        /*0040*/ 	.word	0x00000220


	//----- nvinfo : EIATTR_CRS_STACK_SIZE
	.align		4
.L_64:
        /*0044*/ 	.byte	0x04, 0x1e
        /*0046*/ 	.short	(.L_66 - .L_65)
.L_65:
        /*0048*/ 	.word	0x00000000


	//----- nvinfo : EIATTR_CBANK_PARAM_SIZE
	.align		4
.L_66:
        /*004c*/ 	.byte	0x03, 0x19
        /*004e*/ 	.short	0x0010


	//----- nvinfo : EIATTR_PARAM_CBANK
	.align		4
        /*0050*/ 	.byte	0x04, 0x0a
        /*0052*/ 	.short	(.L_68 - .L_67)
	.align		4
.L_67:
        /*0054*/ 	.word	index@(.nv.constant0._Z28maximumMark_recursive_kernelP15student_recordsS0_)
        /*0058*/ 	.short	0x0380
        /*005a*/ 	.short	0x0010


	//----- nvinfo : EIATTR_SW_WAR
	.align		4
.L_68:
        /*005c*/ 	.byte	0x04, 0x36
        /*005e*/ 	.short	(.L_70 - .L_69)
.L_69:
        /*0060*/ 	.word	0x00000008
.L_70:


//--------------------- .nv.info._Z25maximumMark_atomic_kernelP15student_records --------------------------
	.section	.nv.info._Z25maximumMark_atomic_kernelP15student_records,"",@"SHT_CUDA_INFO"
	.sectionflags	@""
	.align	4


	//----- nvinfo : EIATTR_CUDA_API_VERSION
	.align		4
        /*0000*/ 	.byte	0x04, 0x37
        /*0002*/ 	.short	(.L_72 - .L_71)
.L_71:
        /*0004*/ 	.word	0x00000082


	//----- nvinfo : EIATTR_KPARAM_INFO
	.align		4
.L_72:
        /*0008*/ 	.byte	0x04, 0x17
        /*000a*/ 	.short	(.L_74 - .L_73)
.L_73:
        /*000c*/ 	.word	0x00000000
        /*0010*/ 	.short	0x0000
        /*0012*/ 	.short	0x0000
        /*0014*/ 	.byte	0x00, 0xf5, 0x21, 0x00


	//----- nvinfo : EIATTR_SPARSE_MMA_MASK
	.align		4
.L_74:
        /*0018*/ 	.byte	0x03, 0x50
        /*001a*/ 	.short	0x0000


	//----- nvinfo : EIATTR_MAXREG_COUNT
	.align		4
        /*001c*/ 	.byte	0x03, 0x1b
        /*001e*/ 	.short	0x00ff


	//----- nvinfo : EIATTR_MERCURY_ISA_VERSION
	.align		4
        /*0020*/ 	.byte	0x03, 0x5f
        /*0022*/ 	.short	0x0101


	//----- nvinfo : EIATTR_VRC_CTA_INIT_COUNT
	.align		4
        /*0024*/ 	.byte	0x02, 0x4a
	.zero		1
	.zero		1


	//----- nvinfo : EIATTR_EXIT_INSTR_OFFSETS
	.align		4
        /*0028*/ 	.byte	0x04, 0x1c
        /*002a*/ 	.short	(.L_76 - .L_75)


	//   ....[0]....
.L_75:
        /*002c*/ 	.word	0x000001a0


	//----- nvinfo : EIATTR_CRS_STACK_SIZE
	.align		4
.L_76:
        /*0030*/ 	.byte	0x04, 0x1e
        /*0032*/ 	.short	(.L_78 - .L_77)
.L_77:
        /*0034*/ 	.word	0x00000000


	//----- nvinfo : EIATTR_CBANK_PARAM_SIZE
	.align		4
.L_78:
        /*0038*/ 	.byte	0x03, 0x19
        /*003a*/ 	.short	0x0008


	//----- nvinfo : EIATTR_PARAM_CBANK
	.align		4
        /*003c*/ 	.byte	0x04, 0x0a
        /*003e*/ 	.short	(.L_80 - .L_79)
	.align		4
.L_79:
        /*0040*/ 	.word	index@(.nv.constant0._Z25maximumMark_atomic_kernelP15student_records)
        /*0044*/ 	.short	0x0380
        /*0046*/ 	.short	0x0008


	//----- nvinfo : EIATTR_SW_WAR
	.align		4
.L_80:
        /*0048*/ 	.byte	0x04, 0x36
        /*004a*/ 	.short	(.L_82 - .L_81)
.L_81:
        /*004c*/ 	.word	0x00000008
.L_82:


//--------------------- .nv.callgraph             --------------------------
	.section	.nv.callgraph,"",@"SHT_CUDA_CALLGRAPH"
	.align	4
	.sectionentsize	8
	.align		4
        /*0000*/ 	.word	0x00000000
	.align		4
        /*0004*/ 	.word	0xffffffff
	.align		4
        /*0008*/ 	.word	0x00000000
	.align		4
        /*000c*/ 	.word	0xfffffffe
	.align		4
        /*0010*/ 	.word	0x00000000
	.align		4
        /*0014*/ 	.word	0xfffffffd
	.align		4
        /*0018*/ 	.word	0x00000000
	.align		4
        /*001c*/ 	.word	0xfffffffc


//--------------------- .nv.constant4             --------------------------
	.section	.nv.constant4,"a",@progbits
	.align	8
	.align		8
.nv.constant4:
        /*0000*/ 	.dword	d_max_mark
	.align		8
        /*0008*/ 	.dword	d_max_mark_student_id
	.align		8
        /*0010*/ 	.dword	lock


//--------------------- .text._Z26maximumMark_shuffle_kernelP15student_recordsS0_ --------------------------
	.section	.text._Z26maximumMark_shuffle_kernelP15student_recordsS0_,"ax",@progbits
	.align	128
        .global         _Z26maximumMark_shuffle_kernelP15student_recordsS0_
        .type           _Z26maximumMark_shuffle_kernelP15student_recordsS0_,@function
        .size           _Z26maximumMark_shuffle_kernelP15student_recordsS0_,(.L_x_28 - _Z26maximumMark_shuffle_kernelP15student_recordsS0_)
        .other          _Z26maximumMark_shuffle_kernelP15student_recordsS0_,@"STO_CUDA_ENTRY STV_DEFAULT"
_Z26maximumMark_shuffle_kernelP15student_recordsS0_:
.text._Z26maximumMark_shuffle_kernelP15student_recordsS0_:
[----:B------:R-:W-:Y:S01]  /*0000*/  LDC R1, c[0x0][0x37c] ;  /* 0x0000df00ff017b82 */ /* 0x000fe20000000800 */
[----:B------:R-:W0:Y:S07]  /*0010*/  S2R R11, SR_TID.X ;  /* 0x00000000000b7919 */ /* 0x000e2e0000002100 */
[----:B------:R-:W0:Y:S01]  /*0020*/  S2UR UR6, SR_CTAID.X ;  /* 0x00000000000679c3 */ /* 0x000e220000002500 */
[----:B------:R-:W1:Y:S07]  /*0030*/  LDCU.64 UR4, c[0x0][0x358] ;  /* 0x00006b00ff0477ac */ /* 0x000e6e0008000a00 */
[----:B------:R-:W0:Y:S08]  /*0040*/  LDC R0, c[0x0][0x360] ;  /* 0x0000d800ff007b82 */ /* 0x000e300000000800 */
[----:B------:R-:W2:Y:S01]  /*0050*/  LDC.64 R2, c[0x0][0x380] ;  /* 0x0000e000ff027b82 */ /* 0x000ea20000000a00 */
[----:B0-----:R-:W-:-:S04]  /*0060*/  IMAD R0, R0, UR6, R11 ;  /* 0x0000000600007c24 */ /* 0x001fc8000f8e020b */
[----:B--2---:R-:W-:-:S05]  /*0070*/  IMAD.WIDE R2, R0, 0x4, R2 ;  /* 0x0000000400027825 */ /* 0x004fca00078e0202 */
[----:B-1----:R-:W2:Y:S04]  /*0080*/  LDG.E R4, desc[UR4][R2.64+0x2000] ;  /* 0x0020000402047981 */ /* 0x002ea8000c1e1900 */
[----:B------:R-:W3:Y:S04]  /*0090*/  LDG.E R5, desc[UR4][R2.64] ;  /* 0x0000000402057981 */ /* 0x000ee8000c1e1900 */
[----:B--2---:R-:W0:Y:S04]  /*00a0*/  SHFL.DOWN PT, R7, R4, 0x10, 0x1f ;  /* 0x0a001f0004077f89 */ /* 0x004e2800000e0000 */
[----:B---3--:R-:W1:Y:S01]  /*00b0*/  SHFL.DOWN PT, R6, R5, 0x10, 0x1f ;  /* 0x0a001f0005067f89 */ /* 0x008e6200000e0000 */
[----:B0-----:R-:W-:-:S02]  /*00c0*/  FSETP.GTU.AND P0, PT, R4, R7, PT ;  /* 0x000000070400720b */ /* 0x001fc40003f0c000 */
[----:B-1----:R-:W-:Y:S02]  /*00d0*/  I2FP.F32.S32 R6, R6 ;  /* 0x0000000600067245 */ /* 0x002fe40000201400 */
[----:B------:R-:W-:-:S05]  /*00e0*/  FSEL R7, R4, R7, P0 ;  /* 0x0000000704077208 */ /* 0x000fca0000000000 */
[----:B------:R-:W0:Y:S04]  /*00f0*/  SHFL.DOWN PT, R8, R7, 0x8, 0x1f ;  /* 0x09001f0007087f89 */ /* 0x000e2800000e0000 */
[----:B------:R-:W1:Y:S02]  /*0100*/  @!P0 F2I.TRUNC.NTZ R5, R6 ;  /* 0x0000000600058305 */ /* 0x000e64000020f100 */
[----:B-1----:R-:W1:Y:S01]  /*0110*/  SHFL.DOWN PT, R9, R5, 0x8, 0x1f ;  /* 0x09001f0005097f89 */ /* 0x002e6200000e0000 */
[----:B0-----:R-:W-:-:S04]  /*0120*/  FSETP.GTU.AND P0, PT, R7, R8, PT ;  /* 0x000000080700720b */ /* 0x001fc80003f0c000 */
[----:B------:R-:W-:-:S05]  /*0130*/  FSEL R8, R7, R8, P0 ;  /* 0x0000000807087208 */ /* 0x000fca0000000000 */
[----:B------:R-:W0:Y:S01]  /*0140*/  SHFL.DOWN PT, R3, R8, 0x4, 0x1f ;  /* 0x08801f0008037f89 */ /* 0x000e2200000e0000 */
[----:B-1----:R-:W-:-:S04]  /*0150*/  I2FP.F32.S32 R9, R9 ;  /* 0x0000000900097245 */ /* 0x002fc80000201400 */
[----:B------:R-:W1:Y:S01]  /*0160*/  @!P0 F2I.TRUNC.NTZ R5, R9 ;  /* 0x0000000900058305 */ /* 0x000e62000020f100 */
[CC--:B0-----:R-:W-:Y:S01]  /*0170*/  FSETP.GTU.AND P0, PT, R8.reuse, R3.reuse, PT ;  /* 0x000000030800720b */ /* 0x0c1fe20003f0c000 */
[----:B-1----:R-:W0:Y:S03]  /*0180*/  SHFL.DOWN PT, R2, R5, 0x4, 0x1f ;  /* 0x08801f0005027f89 */ /* 0x002e2600000e0000 */
[----:B------:R-:W-:-:S05]  /*0190*/  FSEL R3, R8, R3, P0 ;  /* 0x0000000308037208 */ /* 0x000fca0000000000 */
[----:B------:R-:W1:Y:S01]  /*01a0*/  SHFL.DOWN PT, R4, R3, 0x2, 0x1f ;  /* 0x08401f0003047f89 */ /* 0x000e6200000e0000 */
[----:B0-----:R-:W-:-:S04]  /*01b0*/  I2FP.F32.S32 R2, R2 ;  /* 0x0000000200027245 */ /* 0x001fc80000201400 */
[----:B------:R-:W0:Y:S01]  /*01c0*/  @!P0 F2I.TRUNC.NTZ R5, R2 ;  /* 0x0000000200058305 */ /* 0x000e22000020f100 */
[----:B-1----:R-:W-:-:S04]  /*01d0*/  FSETP.GTU.AND P0, PT, R3, R4, PT ;  /* 0x000000040300720b */ /* 0x002fc80003f0c000 */
[----:B------:R-:W-:-:S05]  /*01e0*/  FSEL R4, R3, R4, P0 ;  /* 0x0000000403047208 */ /* 0x000fca0000000000 */
[----:B------:R-:W-:Y:S04]  /*01f0*/  SHFL.DOWN PT, R7, R4, 0x1, 0x1f ;  /* 0x08201f0004077f89 */ /* 0x000fe800000e0000 */
[----:B0-----:R-:W0:Y:S02]  /*0200*/  SHFL.DOWN PT, R6, R5, 0x2, 0x1f ;  /* 0x08401f0005067f89 */ /* 0x001e2400000e0000 */
[----:B0-----:R-:W-:-:S04]  /*0210*/  I2FP.F32.S32 R6, R6 ;  /* 0x0000000600067245 */ /* 0x001fc80000201400 */
[----:B------:R-:W0:Y:S01]  /*0220*/  @!P0 F2I.TRUNC.NTZ R5, R6 ;  /* 0x0000000600058305 */ /* 0x000e22000020f100 */
[----:B------:R-:W-:Y:S01]  /*0230*/  LOP3.LUT P0, RZ, R11, 0x1f, RZ, 0xc0, !PT ;  /* 0x0000001f0bff7812 */ /* 0x000fe2000780c0ff */
[----:B0-----:R0:W1:-:S12]  /*0240*/  SHFL.DOWN PT, R8, R5, 0x1, 0x1f ;  /* 0x08201f0005087f89 */ /* 0x00105800000e0000 */
[----:B------:R-:W-:Y:S05]  /*0250*/  @P0 EXIT ;  /* 0x000000000000094d */ /* 0x000fea0003800000 */
[----:B------:R-:W2:Y:S01]  /*0260*/  LDC.64 R2, c[0x0][0x388] ;  /* 0x0000e200ff027b82 */ /* 0x000ea20000000a00 */
[CC--:B------:R-:W-:Y:S02]  /*0270*/  FSETP.GTU.AND P0, PT, R4.reuse, R7.reuse, PT ;  /* 0x000000070400720b */ /* 0x0c0fe40003f0c000 */
[----:B-1----:R-:W-:Y:S02]  /*0280*/  I2FP.F32.S32 R8, R8 ;  /* 0x0000000800087245 */ /* 0x002fe40000201400 */
[----:B------:R-:W-:-:S09]  /*0290*/  FSEL R7, R4, R7, P0 ;  /* 0x0000000704077208 */ /* 0x000fd20000000000 */
[----:B0-----:R-:W0:Y:S01]  /*02a0*/  @!P0 F2I.TRUNC.NTZ R5, R8 ;  /* 0x0000000800058305 */ /* 0x001e22000020f100 */
[----:B--2---:R-:W-:-:S05]  /*02b0*/  IMAD.WIDE R2, R0, 0x4, R2 ;  /* 0x0000000400027825 */ /* 0x004fca00078e0202 */
[----:B------:R-:W-:Y:S04]  /*02c0*/  STG.E desc[UR4][R2.64+0x2000], R7 ;  /* 0x0020000702007986 */ /* 0x000fe8000c101904 */
[----:B0-----:R-:W-:Y:S01]  /*02d0*/  STG.E desc[UR4][R2.64], R5 ;  /* 0x0000000502007986 */ /* 0x001fe2000c101904 */
[----:B------:R-:W-:Y:S05]  /*02e0*/  EXIT ;  /* 0x000000000000794d */ /* 0x000fea0003800000 */
.L_x_0:
[----:B------:R-:W-:-:S00]  /*02f0*/  BRA `(.L_x_0) ;  /* 0xfffffffc00fc7947 */ /* 0x000fc0000383ffff */
[----:B------:R-:W-:-:S00]  /*0300*/  NOP ;  /* 0x0000000000007918 */ /* 0x000fc00000000000 */
[----:B------:R-:W-:-:S00]  /*0310*/  NOP ;  /* 0x0000000000007918 */ /* 0x000fc00000000000 */
[----:B------:R-:W-:-:S00]  /*0320*/  NOP ;  /* 0x0000000000007918 */ /* 0x000fc00000000000 */
[----:B------:R-:W-:-:S00]  /*0330*/  NOP ;  /* 0x0000000000007918 */ /* 0x000fc00000000000 */
[----:B------:R-:W-:-:S00]  /*0340*/  NOP ;  /* 0x0000000000007918 */ /* 0x000fc00000000000 */
[----:B------:R-:W-:-:S00]  /*0350*/  NOP ;  /* 0x0000000000007918 */ /* 0x000fc00000000000 */
[----:B------:R-:W-:-:S00]  /*0360*/  NOP ;  /* 0x0000000000007918 */ /* 0x000fc00000000000 */
[----:B------:R-:W-:-:S00]  /*0370*/  NOP ;  /* 0x0000000000007918 */ /* 0x000fc00000000000 */
.L_x_28:


//--------------------- .text._Z21maximumMark_SM_kernelP15student_recordsS0_ --------------------------
	.section	.text._Z21maximumMark_SM_kernelP15student_recordsS0_,"ax",@progbits
	.align	128
        .global         _Z21maximumMark_SM_kernelP15student_recordsS0_
        .type           _Z21maximumMark_SM_kernelP15student_recordsS0_,@function
        .size           _Z21maximumMark_SM_kernelP15student_recordsS0_,(.L_x_29 - _Z21maximumMark_SM_kernelP15student_recordsS0_)
        .other          _Z21maximumMark_SM_kernelP15student_recordsS0_,@"STO_CUDA_ENTRY STV_DEFAULT"
_Z21maximumMark_SM_kernelP15student_recordsS0_:
.text._Z21maximumMark_SM_kernelP15student_recordsS0_:
        /* <DEDUP_REMOVED lines=9> */
[----:B------:R-:W2:Y:S01]  /*0090*/  LDG.E R7, desc[UR6][R4.64+0x2000] ;  /* 0x0020000604077981 */ /* 0x000ea2000c1e1900 */
[----:B------:R-:W0:Y:S01]  /*00a0*/  S2UR UR5, SR_CgaCtaId ;  /* 0x00000000000579c3 */ /* 0x000e220000008800 */
[----:B------:R-:W-:Y:S01]  /*00b0*/  UMOV UR4, 0x400 ;  /* 0x0000040000047882 */ /* 0x000fe20000000000 */
[C---:B------:R-:W-:Y:S01]  /*00c0*/  LOP3.LUT R3, R9.reuse, 0x1, RZ, 0xc0, !PT ;  /* 0x0000000109037812 */ /* 0x040fe200078ec0ff */
[----:B------:R-:W-:Y:S01]  /*00d0*/  BSSY.RECONVERGENT B0, `(.L_x_1) ;  /* 0x0000016000007945 */ /* 0x000fe20003800200 */
[----:B------:R-:W-:Y:S02]  /*00e0*/  LOP3.LUT P6, RZ, R9, 0x3, RZ, 0xc0, !PT ;  /* 0x0000000309ff7812 */ /* 0x000fe400078cc0ff */
[----:B------:R-:W-:-:S02]  /*00f0*/  ISETP.NE.U32.AND P0, PT, R3, 0x1, PT ;  /* 0x000000010300780c */ /* 0x000fc40003f05070 */
[C---:B------:R-:W-:Y:S02]  /*0100*/  LOP3.LUT P5, RZ, R9.reuse, 0x7, RZ, 0xc0, !PT ;  /* 0x0000000709ff7812 */ /* 0x040fe400078ac0ff */
[C---:B------:R-:W-:Y:S02]  /*0110*/  LOP3.LUT P4, RZ, R9.reuse, 0xf, RZ, 0xc0, !PT ;  /* 0x0000000f09ff7812 */ /* 0x040fe4000788c0ff */
[C---:B------:R-:W-:Y:S02]  /*0120*/  LOP3.LUT P3, RZ, R9.reuse, 0x1f, RZ, 0xc0, !PT ;  /* 0x0000001f09ff7812 */ /* 0x040fe4000786c0ff */
[----:B------:R-:W-:Y:S01]  /*0130*/  LOP3.LUT P2, RZ, R9, 0x3f, RZ, 0xc0, !PT ;  /* 0x0000003f09ff7812 */ /* 0x000fe2000784c0ff */
[----:B0-----:R-:W-:-:S06]  /*0140*/  ULEA UR4, UR5, UR4, 0x18 ;  /* 0x0000000405047291 */ /* 0x001fcc000f8ec0ff */
[----:B------:R-:W-:-:S05]  /*0150*/  LEA R2, R9, UR4, 0x3 ;  /* 0x0000000409027c11 */ /* 0x000fca000f8e18ff */
[----:B--2---:R-:W-:Y:S01]  /*0160*/  STS.64 [R2], R6 ;  /* 0x0000000602007388 */ /* 0x004fe20000000a00 */
[----:B------:R-:W-:Y:S06]  /*0170*/  BAR.SYNC.DEFER_BLOCKING 0x0 ;  /* 0x0000000000007b1d */ /* 0x000fec0000010000 */
[----:B------:R-:W-:Y:S04]  /*0180*/  LDS R8, [R2+0x4] ;  /* 0x0000040002087984 */ /* 0x000fe80000000800 */
[----:B------:R-:W0:Y:S02]  /*0190*/  LDS.64 R10, [R2+0x8] ;  /* 0x00000800020a7984 */ /* 0x000e240000000a00 */
[----:B0-----:R-:W-:-:S13]  /*01a0*/  FSETP.GEU.AND P1, PT, R8, R11, PT ;  /* 0x0000000b0800720b */ /* 0x001fda0003f2e000 */
[----:B------:R0:W-:Y:S01]  /*01b0*/  @!P1 STS.64 [R2], R10 ;  /* 0x0000000a02009388 */ /* 0x0001e20000000a00 */
[----:B------:R-:W-:Y:S01]  /*01c0*/  BAR.SYNC.DEFER_BLOCKING 0x0 ;  /* 0x0000000000007b1d */ /* 0x000fe20000010000 */
[----:B------:R-:W-:-:S05]  /*01d0*/  LOP3.LUT P1, RZ, R9, 0x7f, RZ, 0xc0, !PT ;  /* 0x0000007f09ff7812 */ /* 0x000fca000782c0ff */
[----:B------:R-:W-:Y:S08]  /*01e0*/  @!P0 BRA `(.L_x_2) ;  /* 0x0000000000108947 */ /* 0x000ff00003800000 */
[----:B------:R-:W-:Y:S04]  /*01f0*/  LDS R4, [R2+0x4] ;  /* 0x0000040002047984 */ /* 0x000fe80000000800 */
[----:B------:R-:W1:Y:S02]  /*0200*/  LDS.64 R6, [R2+0x10] ;  /* 0x0000100002067984 */ /* 0x000e640000000a00 */
[----:B-1----:R-:W-:-:S13]  /*0210*/  FSETP.GEU.AND P0, PT, R4, R7, PT ;  /* 0x000000070400720b */ /* 0x002fda0003f0e000 */
[----:B------:R1:W-:Y:S02]  /*0220*/  @!P0 STS.64 [R2], R6 ;  /* 0x0000000602008388 */ /* 0x0003e40000000a00 */
.L_x_2:
[----:B------:R-:W-:Y:S05]  /*0230*/  BSYNC.RECONVERGENT B0 ;  /* 0x0000000000007941 */ /* 0x000fea0003800200 */
.L_x_1:
[----:B------:R-:W-:Y:S01]  /*0240*/  BAR.SYNC.DEFER_BLOCKING 0x0 ;  /* 0x0000000000007b1d */ /* 0x000fe20000010000 */
[----:B------:R-:W-:-:S05]  /*0250*/  LOP3.LUT P0, RZ, R9, 0xff, RZ, 0xc0, !PT ;  /* 0x000000ff09ff7812 */ /* 0x000fca000780c0ff */
[----:B------:R-:W-:Y:S04]  /*0260*/  BSSY.RECONVERGENT B0, `(.L_x_3) ;  /* 0x0000006000007945 */ /* 0x000fe80003800200 */
[----:B------:R-:W-:Y:S05]  /*0270*/  @P6 BRA `(.L_x_4) ;  /* 0x0000000000106947 */ /* 0x000fea0003800000 */
[----:B------:R-:W-:Y:S04]  /*0280*/  LDS R4, [R2+0x4] ;  /* 0x0000040002047984 */ /* 0x000fe80000000800 */
[----:B-1----:R-:W1:Y:S02]  /*0290*/  LDS.64 R6, [R2+0x20] ;  /* 0x0000200002067984 */ /* 0x002e640000000a00 */
[----:B-1----:R-:W-:-:S13]  /*02a0*/  FSETP.GEU.AND P6, PT, R4, R7, PT ;  /* 0x000000070400720b */ /* 0x002fda0003fce000 */
[----:B------:R2:W-:Y:S02]  /*02b0*/  @!P6 STS.64 [R2], R6 ;  /* 0x000000060200e388 */ /* 0x0005e40000000a00 */
.L_x_4:
[----:B------:R-:W-:Y:S05]  /*02c0*/  BSYNC.RECONVERGENT B0 ;  /* 0x0000000000007941 */ /* 0x000fea0003800200 */
.L_x_3:
[----:B------:R-:W-:Y:S01]  /*02d0*/  BAR.SYNC.DEFER_BLOCKING 0x0 ;  /* 0x0000000000007b1d */ /* 0x000fe20000010000 */
[----:B------:R-:W-:-:S05]  /*02e0*/  LOP3.LUT P6, RZ, R9, 0x1ff, RZ, 0xc0, !PT ;  /* 0x000001ff09ff7812 */ /* 0x000fca00078cc0ff */
[----:B------:R-:W-:Y:S04]  /*02f0*/  BSSY.RECONVERGENT B0, `(.L_x_5) ;  /* 0x0000006000007945 */ /* 0x000fe80003800200 */
[----:B------:R-:W-:Y:S05]  /*0300*/  @P5 BRA `(.L_x_6) ;  /* 0x0000000000105947 */ /* 0x000fea0003800000 */
[----:B------:R-:W-:Y:S04]  /*0310*/  LDS R4, [R2+0x4] ;  /* 0x0000040002047984 */ /* 0x000fe80000000800 */
[----:B-12---:R-:W1:Y:S02]  /*0320*/  LDS.64 R6, [R2+0x40] ;  /* 0x0000400002067984 */ /* 0x006e640000000a00 */
[----:B-1----:R-:W-:-:S13]  /*0330*/  FSETP.GEU.AND P5, PT, R4, R7, PT ;  /* 0x000000070400720b */ /* 0x002fda0003fae000 */
[----:B------:R3:W-:Y:S02]  /*0340*/  @!P5 STS.64 [R2], R6 ;  /* 0x000000060200d388 */ /* 0x0007e40000000a00 */
.L_x_6:
[----:B------:R-:W-:Y:S05]  /*0350*/  BSYNC.RECONVERGENT B0 ;  /* 0x0000000000007941 */ /* 0x000fea0003800200 */
.L_x_5:
[----:B------:R-:W-:Y:S01]  /*0360*/  BAR.SYNC.DEFER_BLOCKING 0x0 ;  /* 0x0000000000007b1d */ /* 0x000fe20000010000 */
[----:B------:R-:W-:-:S05]  /*0370*/  ISETP.NE.AND P5, PT, R9, RZ, PT ;  /* 0x000000ff0900720c */ /* 0x000fca0003fa5270 */
[----:B------:R-:W-:Y:S04]  /*0380*/  BSSY.RECONVERGENT B0, `(.L_x_7) ;  /* 0x0000006000007945 */ /* 0x000fe80003800200 */
[----:B------:R-:W-:Y:S05]  /*0390*/  @P4 BRA `(.L_x_8) ;  /* 0x0000000000104947 */ /* 0x000fea0003800000 */
[----:B------:R-:W-:Y:S04]  /*03a0*/  LDS R4, [R2+0x4] ;  /* 0x0000040002047984 */ /* 0x000fe80000000800 */
[----:B-123--:R-:W1:Y:S02]  /*03b0*/  LDS.64 R6, [R2+0x80] ;  /* 0x0000800002067984 */ /* 0x00ee640000000a00 */
[----:B-1----:R-:W-:-:S13]  /*03c0*/  FSETP.GEU.AND P4, PT, R4, R7, PT ;  /* 0x000000070400720b */ /* 0x002fda0003f8e000 */
[----:B------:R4:W-:Y:S02]  /*03d0*/  @!P4 STS.64 [R2], R6 ;  /* 0x000000060200c388 */ /* 0x0009e40000000a00 */
.L_x_8:
[----:B------:R-:W-:Y:S05]  /*03e0*/  BSYNC.RECONVERGENT B0 ;  /* 0x0000000000007941 */ /* 0x000fea0003800200 */
.L_x_7:
[----:B------:R-:W-:Y:S06]  /*03f0*/  BAR.SYNC.DEFER_BLOCKING 0x0 ;  /* 0x0000000000007b1d */ /* 0x000fec0000010000 */
[----:B------:R-:W-:Y:S04]  /*0400*/  BSSY.RECONVERGENT B0, `(.L_x_9) ;  /* 0x0000006000007945 */ /* 0x000fe80003800200 */
[----:B------:R-:W-:Y:S05]  /*0410*/  @P3 BRA `(.L_x_10) ;  /* 0x0000000000103947 */ /* 0x000fea0003800000 */
[----:B------:R-:W-:Y:S04]  /*0420*/  LDS R4, [R2+0x4] ;  /* 0x0000040002047984 */ /* 0x000fe80000000800 */
[----:B-1234-:R-:W1:Y:S02]  /*0430*/  LDS.64 R6, [R2+0x100] ;  /* 0x0001000002067984 */ /* 0x01ee640000000a00 */
[----:B-1----:R-:W-:-:S13]  /*0440*/  FSETP.GEU.AND P3, PT, R4, R7, PT ;  /* 0x000000070400720b */ /* 0x002fda0003f6e000 */
[----:B------:R1:W-:Y:S02]  /*0450*/  @!P3 STS.64 [R2], R6 ;  /* 0x000000060200b388 */ /* 0x0003e40000000a00 */
.L_x_10:
[----:B------:R-:W-:Y:S05]  /*0460*/  BSYNC.RECONVERGENT B0 ;  /* 0x0000000000007941 */ /* 0x000fea0003800200 */
.L_x_9:
[----:B------:R-:W-:Y:S06]  /*0470*/  BAR.SYNC.DEFER_BLOCKING 0x0 ;  /* 0x0000000000007b1d */ /* 0x000fec0000010000 */
[----:B------:R-:W-:Y:S04]  /*0480*/  BSSY.RECONVERGENT B0, `(.L_x_11) ;  /* 0x0000006000007945 */ /* 0x000fe80003800200 */
[----:B------:R-:W-:Y:S05]  /*0490*/  @P2 BRA `(.L_x_12) ;  /* 0x0000000000102947 */ /* 0x000fea0003800000 */
[----:B------:R-:W-:Y:S04]  /*04a0*/  LDS R4, [R2+0x4] ;  /* 0x0000040002047984 */ /* 0x000fe80000000800 */
[----:B-1234-:R-:W1:Y:S02]  /*04b0*/  LDS.64 R6, [R2+0x200] ;  /* 0x0002000002067984 */ /* 0x01ee640000000a00 */
[----:B-1----:R-:W-:-:S13]  /*04c0*/  FSETP.GEU.AND P2, PT, R4, R7, PT ;  /* 0x000000070400720b */ /* 0x002fda0003f4e000 */
[----:B------:R1:W-:Y:S02]  /*04d0*/  @!P2 STS.64 [R2], R6 ;  /* 0x000000060200a388 */ /* 0x0003e40000000a00 */
.L_x_12:
[----:B------:R-:W-:Y:S05]  /*04e0*/  BSYNC.RECONVERGENT B0 ;  /* 0x0000000000007941 */ /* 0x000fea0003800200 */
.L_x_11:
[----:B------:R-:W-:Y:S06]  /*04f0*/  BAR.SYNC.DEFER_BLOCKING 0x0 ;  /* 0x0000000000007b1d */ /* 0x000fec0000010000 */
[----:B------:R-:W-:Y:S04]  /*0500*/  BSSY.RECONVERGENT B0, `(.L_x_13) ;  /* 0x0000006000007945 */ /* 0x000fe80003800200 */
[----:B------:R-:W-:Y:S05]  /*0510*/  @P1 BRA `(.L_x_14) ;  /* 0x0000000000101947 */ /* 0x000fea0003800000 */
[----:B------:R-:W-:Y:S04]  /*0520*/  LDS R4, [R2+0x4] ;  /* 0x0000040002047984 */ /* 0x000fe80000000800 */
[----:B-1234-:R-:W1:Y:S02]  /*0530*/  LDS.64 R6, [R2+0x400] ;  /* 0x0004000002067984 */ /* 0x01ee640000000a00 */
[----:B-1----:R-:W-:-:S13]  /*0540*/  FSETP.GEU.AND P1, PT, R4, R7, PT ;  /* 0x000000070400720b */ /* 0x002fda0003f2e000 */
[----:B------:R1:W-:Y:S02]  /*0550*/  @!P1 STS.64 [R2], R6 ;  /* 0x0000000602009388 */ /* 0x0003e40000000a00 */
.L_x_14:
[----:B------:R-:W-:Y:S05]  /*0560*/  BSYNC.RECONVERGENT B0 ;  /* 0x0000000000007941 */ /* 0x000fea0003800200 */
.L_x_13:
[----:B------:R-:W-:Y:S06]  /*0570*/  BAR.SYNC.DEFER_BLOCKING 0x0 ;  /* 0x0000000000007b1d */ /* 0x000fec0000010000 */
[----:B------:R-:W-:Y:S04]  /*0580*/  BSSY.RECONVERGENT B0, `(.L_x_15) ;  /* 0x0000006000007945 */ /* 0x000fe80003800200 */
[----:B------:R-:W-:Y:S05]  /*0590*/  @P0 BRA `(.L_x_16) ;  /* 0x0000000000100947 */ /* 0x000fea0003800000 */
[----:B------:R-:W-:Y:S04]  /*05a0*/  LDS R4, [R2+0x4] ;  /* 0x0000040002047984 */ /* 0x000fe80000000800 */
[----:B-1234-:R-:W1:Y:S02]  /*05b0*/  LDS.64 R6, [R2+0x800] ;  /* 0x0008000002067984 */ /* 0x01ee640000000a00 */
[----:B-1----:R-:W-:-:S13]  /*05c0*/  FSETP.GEU.AND P0, PT, R4, R7, PT ;  /* 0x000000070400720b */ /* 0x002fda0003f0e000 */
[----:B------:R1:W-:Y:S02]  /*05d0*/  @!P0 STS.64 [R2], R6 ;  /* 0x0000000602008388 */ /* 0x0003e40000000a00 */
.L_x_16:
[----:B------:R-:W-:Y:S05]  /*05e0*/  BSYNC.RECONVERGENT B0 ;  /* 0x0000000000007941 */ /* 0x000fea0003800200 */
.L_x_15:
[----:B------:R-:W-:Y:S06]  /*05f0*/  BAR.SYNC.DEFER_BLOCKING 0x0 ;  /* 0x0000000000007b1d */ /* 0x000fec0000010000 */
[----:B------:R-:W-:Y:S04]  /*0600*/  BSSY.RECONVERGENT B0, `(.L_x_17) ;  /* 0x0000006000007945 */ /* 0x000fe80003800200 */
[----:B------:R-:W-:Y:S05]  /*0610*/  @P6 BRA `(.L_x_18) ;  /* 0x0000000000106947 */ /* 0x000fea0003800000 */
[----:B------:R-:W-:Y:S04]  /*0620*/  LDS R4, [R2+0x4] ;  /* 0x0000040002047984 */ /* 0x000fe80000000800 */
[----:B-1234-:R-:W1:Y:S02]  /*0630*/  LDS.64 R6, [R2+0x1000] ;  /* 0x0010000002067984 */ /* 0x01ee640000000a00 */
[----:B-1----:R-:W-:-:S13]  /*0640*/  FSETP.GEU.AND P0, PT, R4, R7, PT ;  /* 0x000000070400720b */ /* 0x002fda0003f0e000 */
[----:B------:R1:W-:Y:S02]  /*0650*/  @!P0 STS.64 [R2], R6 ;  /* 0x0000000602008388 */ /* 0x0003e40000000a00 */
.L_x_18:
[----:B------:R-:W-:Y:S05]  /*0660*/  BSYNC.RECONVERGENT B0 ;  /* 0x0000000000007941 */ /* 0x000fea0003800200 */
.L_x_17:
[----:B------:R-:W-:Y:S06]  /*0670*/  BAR.SYNC.DEFER_BLOCKING 0x0 ;  /* 0x0000000000007b1d */ /* 0x000fec0000010000 */
[----:B------:R-:W-:Y:S04]  /*0680*/  BSSY.RECONVERGENT B0, `(.L_x_19) ;  /* 0x0000006000007945 */ /* 0x000fe80003800200 */
[----:B------:R-:W-:Y:S05]  /*0690*/  @P5 BRA `(.L_x_20) ;  /* 0x0000000000105947 */ /* 0x000fea0003800000 */
[----:B------:R-:W-:Y:S04]  /*06a0*/  LDS R4, [R2+0x4] ;  /* 0x0000040002047984 */ /* 0x000fe80000000800 */
[----:B-1234-:R-:W1:Y:S02]  /*06b0*/  LDS.64 R6, [R2+0x2000] ;  /* 0x0020000002067984 */ /* 0x01ee640000000a00 */
[----:B-1----:R-:W-:-:S13]  /*06c0*/  FSETP.GEU.AND P0, PT, R4, R7, PT ;  /* 0x000000070400720b */ /* 0x002fda0003f0e000 */
[----:B------:R1:W-:Y:S02]  /*06d0*/  @!P0 STS.64 [R2], R6 ;  /* 0x0000000602008388 */ /* 0x0003e40000000a00 */
.L_x_20:
[----:B------:R-:W-:Y:S05]  /*06e0*/  BSYNC.RECONVERGENT B0 ;  /* 0x0000000000007941 */ /* 0x000fea0003800200 */
.L_x_19:
[----:B------:R-:W-:Y:S06]  /*06f0*/  BAR.SYNC.DEFER_BLOCKING 0x0 ;  /* 0x0000000000007b1d */ /* 0x000fec0000010000 */
[----:B------:R-:W-:Y:S05]  /*0700*/  @P5 EXIT ;  /* 0x000000000000594d */ /* 0x000fea0003800000 */
[----:B------:R-:W5:Y:S01]  /*0710*/  LDS.64 R4, [UR4] ;  /* 0x00000004ff047984 */ /* 0x000f620008000a00 */
[----:B01234-:R-:W0:Y:S02]  /*0720*/  LDC.64 R2, c[0x0][0x388] ;  /* 0x0000e200ff027b82 */ /* 0x01fe240000000a00 */
[----:B0-----:R-:W-:-:S05]  /*0730*/  IMAD.WIDE R2, R0, 0x4, R2 ;  /* 0x0000000400027825 */ /* 0x001fca00078e0202 */
[----:B-----5:R-:W-:Y:S04]  /*0740*/  STG.E desc[UR6][R2.64], R4 ;  /* 0x0000000402007986 */ /* 0x020fe8000c101906 */
[----:B------:R-:W-:Y:S01]  /*0750*/  STG.E desc[UR6][R2.64+0x2000], R5 ;  /* 0x0020000502007986 */ /* 0x000fe2000c101906 */
[----:B------:R-:W-:Y:S05]  /*0760*/  EXIT ;  /* 0x000000000000794d */ /* 0x000fea0003800000 */
.L_x_21:
        /* <DEDUP_REMOVED lines=9> */
.L_x_29:


//--------------------- .text._Z28maximumMark_recursive_kernelP15student_recordsS0_ --------------------------
	.section	.text._Z28maximumMark_recursive_kernelP15student_recordsS0_,"ax",@progbits
	.align	128
        .global         _Z28maximumMark_recursive_kernelP15student_recordsS0_
        .type           _Z28maximumMark_recursive_kernelP15student_recordsS0_,@function
        .size           _Z28maximumMark_recursive_kernelP15student_recordsS0_,(.L_x_30 - _Z28maximumMark_recursive_kernelP15student_recordsS0_)
        .other          _Z28maximumMark_recursive_kernelP15student_recordsS0_,@"STO_CUDA_ENTRY STV_DEFAULT"
_Z28maximumMark_recursive_kernelP15student_recordsS0_:
.text._Z28maximumMark_recursive_kernelP15student_recordsS0_:
        /* <DEDUP_REMOVED lines=11> */
[C---:B------:R-:W-:Y:S01]  /*00b0*/  ISETP.GT.U32.AND P0, PT, R4.reuse, 0xfe, PT ;  /* 0x000000fe0400780c */ /* 0x040fe20003f04070 */
[----:B------:R-:W-:Y:S01]  /*00c0*/  UMOV UR4, 0x400 ;  /* 0x0000040000047882 */ /* 0x000fe20000000000 */
[----:B------:R-:W-:Y:S01]  /*00d0*/  LOP3.LUT R0, R4, 0x1, RZ, 0xc0, !PT ;  /* 0x0000000104007812 */ /* 0x000fe200078ec0ff */
[----:B------:R-:W-:Y:S03]  /*00e0*/  BSSY.RECONVERGENT B0, `(.L_x_22) ;  /* 0x0000012000007945 */ /* 0x000fe60003800200 */
[----:B------:R-:W-:Y:S01]  /*00f0*/  ISETP.EQ.U32.OR P0, PT, R0, 0x1, P0 ;  /* 0x000000010000780c */ /* 0x000fe20000702470 */
[----:B0-----:R-:W-:-:S06]  /*0100*/  ULEA UR4, UR5, UR4, 0x18 ;  /* 0x0000000405047291 */ /* 0x001fcc000f8ec0ff */
[----:B------:R-:W-:-:S05]  /*0110*/  LEA R0, R4, UR4, 0x3 ;  /* 0x0000000404007c11 */ /* 0x000fca000f8e18ff */
[----:B--2---:R0:W-:Y:S01]  /*0120*/  STS.64 [R0], R6 ;  /* 0x0000000600007388 */ /* 0x0041e20000000a00 */
[----:B------:R-:W-:Y:S06]  /*0130*/  BAR.SYNC.DEFER_BLOCKING 0x0 ;  /* 0x0000000000007b1d */ /* 0x000fec0000010000 */
[----:B------:R-:W-:Y:S05]  /*0140*/  @P0 BRA `(.L_x_23) ;  /* 0x00000000002c0947 */ /* 0x000fea0003800000 */
[----:B------:R-:W-:Y:S01]  /*0150*/  LDS.64 R8, [R0] ;  /* 0x0000000000087984 */ /* 0x000fe20000000a00 */
[----:B------:R-:W1:Y:S01]  /*0160*/  LDC.64 R2, c[0x0][0x388] ;  /* 0x0000e200ff027b82 */ /* 0x000e620000000a00 */
[----:B------:R-:W-:Y:S02]  /*0170*/  LEA.HI R5, R5, R5, RZ, 0x1 ;  /* 0x0000000505057211 */ /* 0x000fe400078f08ff */
[----:B0-----:R-:W0:Y:S02]  /*0180*/  LDS.64 R6, [R0+0x8] ;  /* 0x0000080000067984 */ /* 0x001e240000000a00 */
[----:B------:R-:W-:-:S05]  /*0190*/  SHF.R.S32.HI R5, RZ, 0x1, R5 ;  /* 0x00000001ff057819 */ /* 0x000fca0000011405 */
[----:B-1----:R-:W-:Y:S01]  /*01a0*/  IMAD.WIDE R2, R5, 0x4, R2 ;  /* 0x0000000405027825 */ /* 0x002fe200078e0202 */
[----:B0-----:R-:W-:-:S13]  /*01b0*/  FSETP.GEU.AND P0, PT, R9, R7, PT ;  /* 0x000000070900720b */ /* 0x001fda0003f0e000 */
[----:B------:R1:W-:Y:S04]  /*01c0*/  @!P0 STG.E desc[UR6][R2.64], R6 ;  /* 0x0000000602008986 */ /* 0x0003e8000c101906 */
[----:B------:R1:W-:Y:S04]  /*01d0*/  @!P0 STG.E desc[UR6][R2.64+0x2000], R7 ;  /* 0x0020000702008986 */ /* 0x0003e8000c101906 */
[----:B------:R1:W-:Y:S04]  /*01e0*/  @P0 STG.E desc[UR6][R2.64], R8 ;  /* 0x0000000802000986 */ /* 0x0003e8000c101906 */
[----:B------:R1:W-:Y:S02]  /*01f0*/  @P0 STG.E desc[UR6][R2.64+0x2000], R9 ;  /* 0x0020000902000986 */ /* 0x0003e4000c101906 */
.L_x_23:
[----:B------:R-:W-:Y:S05]  /*0200*/  BSYNC.RECONVERGENT B0 ;  /* 0x0000000000007941 */ /* 0x000fea0003800200 */
.L_x_22:
[----:B------:R-:W-:Y:S06]  /*0210*/  BAR.SYNC.DEFER_BLOCKING 0x0 ;  /* 0x0000000000007b1d */ /* 0x000fec0000010000 */
[----:B------:R-:W-:Y:S05]  /*0220*/  EXIT ;  /* 0x000000000000794d */ /* 0x000fea0003800000 */
.L_x_24:
        /* <DEDUP_REMOVED lines=13> */
.L_x_30:


//--------------------- .text._Z25maximumMark_atomic_kernelP15student_records --------------------------
	.section	.text._Z25maximumMark_atomic_kernelP15student_records,"ax",@progbits
	.align	128
        .global         _Z25maximumMark_atomic_kernelP15student_records
        .type           _Z25maximumMark_atomic_kernelP15student_records,@function
        .size           _Z25maximumMark_atomic_kernelP15student_records,(.L_x_31 - _Z25maximumMark_atomic_kernelP15student_records)
        .other          _Z25maximumMark_atomic_kernelP15student_records,@"STO_CUDA_ENTRY STV_DEFAULT"
_Z25maximumMark_atomic_kernelP15student_records:
.text._Z25maximumMark_atomic_kernelP15student_records:
        /* <DEDUP_REMOVED lines=8> */
[----:B-1----:R0:W5:Y:S04]  /*0080*/  LDG.E R9, desc[UR4][R2.64+0x2000] ;  /* 0x0020000402097981 */ /* 0x002168000c1e1900 */
[----:B------:R0:W5:Y:S01]  /*0090*/  LDG.E R11, desc[UR4][R2.64] ;  /* 0x00000004020b7981 */ /* 0x000162000c1e1900 */
[----:B------:R-:W1:Y:S01]  /*00a0*/  LDC.64 R4, c[0x4][0x10] ;  /* 0x01000400ff047b82 */ /* 0x000e620000000a00 */
[----:B------:R-:W-:Y:S01]  /*00b0*/  HFMA2 R7, -RZ, RZ, 0, 5.9604644775390625e-08 ;  /* 0x00000001ff077431 */ /* 0x000fe200000001ff */
[----:B------:R-:W-:Y:S06]  /*00c0*/  BSSY B0, `(.L_x_25) ;  /* 0x0000006000007945 */ /* 0x000fec0003800000 */
.L_x_26:
[----:B------:R-:W-:Y:S01]  /*00d0*/  MOV R6, RZ ;  /* 0x000000ff00067202 */ /* 0x000fe20000000f00 */
[----:B------:R-:W-:Y:S05]  /*00e0*/  YIELD ;  /* 0x0000000000007946 */ /* 0x000fea0003800000 */
[----:B-1----:R-:W2:Y:S02]  /*00f0*/  ATOMG.E.CAS.STRONG.GPU PT, R0, [R4], R6, R7 ;  /* 0x00000006040073a9 */ /* 0x002ea400001ee107 */
[----:B--2---:R-:W-:-:S13]  /*0100*/  ISETP.NE.AND P0, PT, R0, RZ, PT ;  /* 0x000000ff0000720c */ /* 0x004fda0003f05270 */
[----:B------:R-:W-:Y:S05]  /*0110*/  @P0 BRA `(.L_x_26) ;  /* 0xfffffffc00ec0947 */ /* 0x000fea000383ffff */
[----:B------:R-:W-:Y:S05]  /*0120*/  BSYNC B0 ;  /* 0x0000000000007941 */ /* 0x000fea0003800000 */
.L_x_25:
[----:B0-----:R-:W0:Y:S02]  /*0130*/  LDC.64 R2, c[0x4][RZ] ;  /* 0x01000000ff027b82 */ /* 0x001e240000000a00 */
[----:B0-----:R-:W2:Y:S02]  /*0140*/  LDG.E.STRONG.SYS R0, desc[UR4][R2.64] ;  /* 0x0000000402007981 */ /* 0x001ea4000c1f5900 */
[----:B--2--5:R-:W-:-:S13]  /*0150*/  FSETP.GE.AND P0, PT, R9, R0, PT ;  /* 0x000000000900720b */ /* 0x024fda0003f06000 */
[----:B------:R-:W0:Y:S01]  /*0160*/  @P0 LDC.64 R6, c[0x4][0x8] ;  /* 0x01000200ff060b82 */ /* 0x000e220000000a00 */
[----:B------:R-:W-:Y:S04]  /*0170*/  @P0 STG.E.STRONG.SYS desc[UR4][R2.64], R9 ;  /* 0x0000000902000986 */ /* 0x000fe8000c115904 */
[----:B0-----:R-:W-:Y:S04]  /*0180*/  @P0 STG.E.STRONG.SYS desc[UR4][R6.64], R11 ;  /* 0x0000000b06000986 */ /* 0x001fe8000c115904 */
[----:B------:R-:W-:Y:S01]  /*0190*/  ATOMG.E.EXCH.STRONG.GPU PT, RZ, desc[UR4][R4.64], RZ ;  /* 0x800000ff04ff79a8 */ /* 0x000fe2000c1ef104 */
[----:B------:R-:W-:Y:S05]  /*01a0*/  EXIT ;  /* 0x000000000000794d */ /* 0x000fea0003800000 */
.L_x_27:
        /* <DEDUP_REMOVED lines=13> */
.L_x_31:


//--------------------- .nv.shared.reserved.0     --------------------------
	.section	.nv.shared.reserved.0,"aw",@nobits
	.weak		__nv_reservedSMEM_offset_0_alias
	.size		__nv_reservedSMEM_offset_0_alias, 0, 64
	.other		__nv_reservedSMEM_offset_0_alias,@"STO_CUDA_RESERVED_SHARED STV_DEFAULT"
__nv_reservedSMEM_offset_0_alias:
	.zero		0
	.zero		64


//--------------------- .nv.global                --------------------------
	.section	.nv.global,"aw",@nobits
	.align	4
.nv.global:
	.type		lock,@object
	.size		lock,(d_max_mark - lock)
lock:
	.zero		4
	.type		d_max_mark,@object
	.size		d_max_mark,(d_max_mark_student_id - d_max_mark)
d_max_mark:
	.zero		4
	.type		d_max_mark_student_id,@object
	.size		d_max_mark_student_id,(.L_1 - d_max_mark_student_id)
d_max_mark_student_id:
	.zero		4
.L_1:


//--------------------- .nv.shared._Z21maximumMark_SM_kernelP15student_recordsS0_ --------------------------
	.section	.nv.shared._Z21maximumMark_SM_kernelP15student_recordsS0_,"aw",@nobits
	.sectionflags	@""
	.align	4
.nv.shared._Z21maximumMark_SM_kernelP15student_recordsS0_:
	.zero		17408


//--------------------- .nv.shared._Z28maximumMark_recursive_kernelP15student_recordsS0_ --------------------------
	.section	.nv.shared._Z28maximumMark_recursive_kernelP15student_recordsS0_,"aw",@nobits
	.sectionflags	@""
	.align	4
.nv.shared._Z28maximumMark_recursive_kernelP15student_recordsS0_:
	.zero		3072


//--------------------- .nv.constant0._Z26maximumMark_shuffle_kernelP15student_recordsS0_ --------------------------
	.section	.nv.constant0._Z26maximumMark_shuffle_kernelP15student_recordsS0_,"a",@progbits
	.sectionflags	@""
	.align	4
.nv.constant0._Z26maximumMark_shuffle_kernelP15student_recordsS0_:
	.zero		912


//--------------------- .nv.constant0._Z21maximumMark_SM_kernelP15student_recordsS0_ --------------------------
	.section	.nv.constant0._Z21maximumMark_SM_kernelP15student_recordsS0_,"a",@progbits
	.sectionflags	@""
	.align	4
.nv.constant0._Z21maximumMark_SM_kernelP15student_recordsS0_:
	.zero		912


//--------------------- .nv.constant0._Z28maximumMark_recursive_kernelP15student_recordsS0_ --------------------------
	.section	.nv.constant0._Z28maximumMark_recursive_kernelP15student_recordsS0_,"a",@progbits
	.sectionflags	@""
	.align	4
.nv.constant0._Z28maximumMark_recursive_kernelP15student_recordsS0_:
	.zero		912


//--------------------- .nv.constant0._Z25maximumMark_atomic_kernelP15student_records --------------------------
	.section	.nv.constant0._Z25maximumMark_atomic_kernelP15student_records,"a",@progbits
	.sectionflags	@""
	.align	4
.nv.constant0._Z25maximumMark_atomic_kernelP15student_records:
	.zero		904


//--------------------- SYMBOLS --------------------------

	.type		.nv.reservedSmem.offset0,@object
	.size		.nv.reservedSmem.offset0,0x4
	.type		.nv.reservedSmem.cap,@object
	.size		.nv.reservedSmem.cap,0x4
